//
// Generated by NVIDIA NVVM Compiler
//
// Compiler Build ID: CL-36424714
// Cuda compilation tools, release 13.0, V13.0.88
// Based on NVVM 20.0.0
//

.version 9.0
.target sm_100
.address_size 64

	// .globl	_Z16transpose_matrixPiS_
// _ZZ16transpose_matrixPiS_E8block_tr has been demoted

.visible .entry _Z16transpose_matrixPiS_(
	.param .u64 .ptr .align 1 _Z16transpose_matrixPiS__param_0,
	.param .u64 .ptr .align 1 _Z16transpose_matrixPiS__param_1
)
{
	.reg .b32 	%r<26>;
	.reg .b64 	%rd<9>;
	// demoted variable
	.shared .align 4 .b8 _ZZ16transpose_matrixPiS_E8block_tr[1024];
	ld.param.u64 	%rd1, [_Z16transpose_matrixPiS__param_0];
	ld.param.u64 	%rd2, [_Z16transpose_matrixPiS__param_1];
	cvta.to.global.u64 	%rd3, %rd2;
	cvta.to.global.u64 	%rd4, %rd1;
	mov.u32 	%r1, %ctaid.x;
	shl.b32 	%r2, %r1, 4;
	mov.u32 	%r3, %ctaid.y;
	shl.b32 	%r4, %r3, 4;
	mov.u32 	%r5, %tid.x;
	mov.u32 	%r6, %tid.y;
	add.s32 	%r7, %r2, %r5;
	add.s32 	%r8, %r4, %r6;
	shl.b32 	%r9, %r8, 10;
	add.s32 	%r10, %r7, %r9;
	mul.wide.s32 	%rd5, %r10, 4;
	add.s64 	%rd6, %rd4, %rd5;
	ld.global.u32 	%r11, [%rd6];
	shl.b32 	%r12, %r6, 4;
	add.s32 	%r13, %r12, %r5;
	shl.b32 	%r14, %r13, 2;
	mov.u32 	%r15, _ZZ16transpose_matrixPiS_E8block_tr;
	add.s32 	%r16, %r15, %r14;
	st.shared.u32 	[%r16], %r11;
	bar.sync 	0;
	shl.b32 	%r17, %r5, 4;
	add.s32 	%r18, %r17, %r6;
	shl.b32 	%r19, %r18, 2;
	add.s32 	%r20, %r15, %r19;
	ld.shared.u32 	%r21, [%r20];
	add.s32 	%r22, %r4, %r5;
	add.s32 	%r23, %r2, %r6;
	shl.b32 	%r24, %r23, 10;
	add.s32 	%r25, %r22, %r24;
	mul.wide.s32 	%rd7, %r25, 4;
	add.s64 	%rd8, %rd3, %rd7;
	st.global.u32 	[%rd8], %r21;
	ret;

}


// ===== COMPILED SASS (sm_100) =====

	.target	sm_100

	.elftype	@"ET_EXEC"


//--------------------- .note.nv.tkinfo           --------------------------
	.section	.note.nv.tkinfo,"",@"SHT_NOTE"
	.sectionflags	@"SHF_NOTE_NV_TKINFO"
	.tkinfo
        /*0018*/ 	.word	0x00000002
        /*0030*/ 	.string	""
        /*0030*/ 	.string	"ptxas"
        /*0030*/ 	.string	"Cuda compilation tools, release 13.0, V13.0.88"
        /*0030*/ 	.string	"Build cuda_13.0.r13.0/compiler.36424714_0"
        /*0030*/ 	.string	"-arch sm_100 -m 64 "



//--------------------- .note.nv.cuinfo           --------------------------
	.section	.note.nv.cuinfo,"",@"SHT_NOTE"
	.sectionflags	@"SHF_NOTE_NV_CUINFO"
        /*0018*/ 	.short	0x0002
        /*001a*/ 	.short	0x0064
        /*001c*/ 	.short	0x0082
	.zero		2


//--------------------- .nv.info                  --------------------------
	.section	.nv.info,"",@"SHT_CUDA_INFO"
	.align	4


	//----- nvinfo : EIATTR_REGCOUNT
	.align		4
        /*0000*/ 	.byte	0x04, 0x2f
        /*0002*/ 	.short	(.L_1 - .L_0)
	.align		4
.L_0:
        /*0004*/ 	.word	index@(_Z16transpose_matrixPiS_)
        /*0008*/ 	.word	0x0000000e


	//----- nvinfo : EIATTR_FRAME_SIZE
	.align		4
.L_1:
        /*000c*/ 	.byte	0x04, 0x11
        /*000e*/ 	.short	(.L_3 - .L_2)
	.align		4
.L_2:
        /*0010*/ 	.word	index@(_Z16transpose_matrixPiS_)
        /*0014*/ 	.word	0x00000000


	//----- nvinfo : EIATTR_MIN_STACK_SIZE
	.align		4
.L_3:
        /*0018*/ 	.byte	0x04, 0x12
        /*001a*/ 	.short	(.L_5 - .L_4)
	.align		4
.L_4:
        /*001c*/ 	.word	index@(_Z16transpose_matrixPiS_)
        /*0020*/ 	.word	0x00000000
.L_5:


//--------------------- .nv.compat                --------------------------
	.section	.nv.compat,"",@"SHT_CUDA_COMPAT_INFO"
	.align	4
        /*0000*/ 	.byte	0x02, 0x09, 0x00, 0x00, 0x02, 0x02, 0x01, 0x00, 0x02, 0x05, 0x05, 0x00, 0x03, 0x07, 0x01, 0x01
        /*0010*/ 	.byte	0x02, 0x03, 0x00, 0x00, 0x02, 0x06, 0x01, 0x00, 0x04, 0x0b, 0x08, 0x00, 0x09, 0x00, 0x00, 0x00
        /*0020*/ 	.byte	0x00, 0x00, 0x00, 0x00


//--------------------- .nv.info._Z16transpose_matrixPiS_ --------------------------
	.section	.nv.info._Z16transpose_matrixPiS_,"",@"SHT_CUDA_INFO"
	.sectionflags	@""
	.align	4


	//----- nvinfo : EIATTR_CUDA_API_VERSION
	.align		4
        /*0000*/ 	.byte	0x04, 0x37
        /*0002*/ 	.short	(.L_7 - .L_6)
.L_6:
        /*0004*/ 	.word	0x00000082


	//----- nvinfo : EIATTR_KPARAM_INFO
	.align		4
.L_7:
        /*0008*/ 	.byte	0x04, 0x17
        /*000a*/ 	.short	(.L_9 - .L_8)
.L_8:
        /*000c*/ 	.word	0x00000000
        /*0010*/ 	.short	0x0001
        /*0012*/ 	.short	0x0008
        /*0014*/ 	.byte	0x00, 0xf5, 0x21, 0x00


	//----- nvinfo : EIATTR_KPARAM_INFO
	.align		4
.L_9:
        /*0018*/ 	.byte	0x04, 0x17
        /*001a*/ 	.short	(.L_11 - .L_10)
.L_10:
        /*001c*/ 	.word	0x00000000
        /*0020*/ 	.short	0x0000
        /*0022*/ 	.short	0x0000
        /*0024*/ 	.byte	0x00, 0xf5, 0x21, 0x00


	//----- nvinfo : EIATTR_SPARSE_MMA_MASK
	.align		4
.L_11:
        /*0028*/ 	.byte	0x03, 0x50
        /*002a*/ 	.short	0x0000


	//----- nvinfo : EIATTR_MAXREG_COUNT
	.align		4
        /*002c*/ 	.byte	0x03, 0x1b
        /*002e*/ 	.short	0x00ff


	//----- nvinfo : EIATTR_NUM_BARRIERS
	.align		4
        /*0030*/ 	.byte	0x02, 0x4c
        /*0032*/ 	.byte	0x01
	.zero		1


	//----- nvinfo : EIATTR_MERCURY_ISA_VERSION
	.align		4
        /*0034*/ 	.byte	0x03, 0x5f
        /*0036*/ 	.short	0x0101


	//----- nvinfo : EIATTR_VRC_CTA_INIT_COUNT
	.align		4
        /*0038*/ 	.byte	0x02, 0x4a
	.zero		1
	.zero		1


	//----- nvinfo : EIATTR_EXIT_INSTR_OFFSETS
	.align		4
        /*003c*/ 	.byte	0x04, 0x1c
        /*003e*/ 	.short	(.L_13 - .L_12)


	//   ....[0]....
.L_12:
        /*0040*/ 	.word	0x000001c0


	//----- nvinfo : EIATTR_CBANK_PARAM_SIZE
	.align		4
.L_13:
        /*0044*/ 	.byte	0x03, 0x19
        /*0046*/ 	.short	0x0010


	//----- nvinfo : EIATTR_PARAM_CBANK
	.align		4
        /*0048*/ 	.byte	0x04, 0x0a
        /*004a*/ 	.short	(.L_15 - .L_14)
	.align		4
.L_14:
        /*004c*/ 	.word	index@(.nv.constant0._Z16transpose_matrixPiS_)
        /*0050*/ 	.short	0x0380
        /*0052*/ 	.short	0x0010


	//----- nvinfo : EIATTR_SW_WAR
	.align		4
.L_15:
        /*0054*/ 	.byte	0x04, 0x36
        /*0056*/ 	.short	(.L_17 - .L_16)
.L_16:
        /*0058*/ 	.word	0x00000008
.L_17:


//--------------------- .nv.callgraph             --------------------------
	.section	.nv.callgraph,"",@"SHT_CUDA_CALLGRAPH"
	.align	4
	.sectionentsize	8
	.align		4
        /*0000*/ 	.word	0x00000000
	.align		4
        /*0004*/ 	.word	0xffffffff
	.align		4
        /*0008*/ 	.word	0x00000000
	.align		4
        /*000c*/ 	.word	0xfffffffe
	.align		4
        /*0010*/ 	.word	0x00000000
	.align		4
        /*0014*/ 	.word	0xfffffffd
	.align		4
        /*0018*/ 	.word	0x00000000
	.align		4
        /*001c*/ 	.word	0xfffffffc


//--------------------- .text._Z16transpose_matrixPiS_ --------------------------
	.section	.text._Z16transpose_matrixPiS_,"ax",@progbits
	.align	128
        .global         _Z16transpose_matrixPiS_
        .type           _Z16transpose_matrixPiS_,@function
        .size           _Z16transpose_matrixPiS_,(.L_x_1 - _Z16transpose_matrixPiS_)
        .other          _Z16transpose_matrixPiS_,@"STO_CUDA_ENTRY STV_DEFAULT"
_Z16transpose_matrixPiS_:
.text._Z16transpose_matrixPiS_:
[----:B------:R-:W-:Y:S01]  /*0000*/  LDC R1, c[0x0][0x37c] ;  /* 0x0000df00ff017b82 */ /* 0x000fe20000000800 */
[----:B------:R-:W0:Y:S07]  /*0010*/  S2R R9, SR_CTAID.X ;  /* 0x0000000000097919 */ /* 0x000e2e0000002500 */
[----:B------:R-:W1:Y:S01]  /*0020*/  LDC.64 R2, c[0x0][0x380] ;  /* 0x0000e000ff027b82 */ /* 0x000e620000000a00 */
[----:B------:R-:W2:Y:S01]  /*0030*/  LDCU.64 UR6, c[0x0][0x358] ;  /* 0x00006b00ff0677ac */ /* 0x000ea20008000a00 */
[----:B------:R-:W3:Y:S01]  /*0040*/  S2R R8, SR_CTAID.Y ;  /* 0x0000000000087919 */ /* 0x000ee20000002600 */
[----:B------:R-:W0:Y:S01]  /*0050*/  S2R R10, SR_TID.X ;  /* 0x00000000000a7919 */ /* 0x000e220000002100 */
[----:B------:R-:W3:Y:S01]  /*0060*/  S2R R11, SR_TID.Y ;  /* 0x00000000000b7919 */ /* 0x000ee20000002200 */
[----:B0-----:R-:W-:-:S02]  /*0070*/  IMAD R0, R9, 0x10, R10 ;  /* 0x0000001009007824 */ /* 0x001fc400078e020a */
[----:B---3--:R-:W-:-:S05]  /*0080*/  IMAD R5, R8, 0x10, R11 ;  /* 0x0000001008057824 */ /* 0x008fca00078e020b */
[----:B------:R-:W-:-:S05]  /*0090*/  LEA R5, R5, R0, 0xa ;  /* 0x0000000005057211 */ /* 0x000fca00078e50ff */
[----:B-1----:R-:W-:-:S05]  /*00a0*/  IMAD.WIDE R2, R5, 0x4, R2 ;  /* 0x0000000405027825 */ /* 0x002fca00078e0202 */
[----:B--2---:R0:W2:Y:S01]  /*00b0*/  LDG.E R0, desc[UR6][R2.64] ;  /* 0x0000000602007981 */ /* 0x0040a2000c1e1900 */
[----:B------:R-:W1:Y:S01]  /*00c0*/  S2UR UR5, SR_CgaCtaId ;  /* 0x00000000000579c3 */ /* 0x000e620000008800 */
[----:B------:R-:W-:Y:S01]  /*00d0*/  UMOV UR4, 0x400 ;  /* 0x0000040000047882 */ /* 0x000fe20000000000 */
[----:B------:R-:W-:Y:S01]  /*00e0*/  IMAD R4, R11, 0x10, R10 ;  /* 0x000000100b047824 */ /* 0x000fe200078e020a */
[-C--:B------:R-:W-:Y:S02]  /*00f0*/  LEA R6, R10, R11.reuse, 0x4 ;  /* 0x0000000b0a067211 */ /* 0x080fe400078e20ff */
[----:B------:R-:W-:-:S03]  /*0100*/  LEA R9, R9, R11, 0x4 ;  /* 0x0000000b09097211 */ /* 0x000fc600078e20ff */
[----:B0-----:R-:W0:Y:S01]  /*0110*/  LDC.64 R2, c[0x0][0x388] ;  /* 0x0000e200ff027b82 */ /* 0x001e220000000a00 */
[----:B-1----:R-:W-:-:S06]  /*0120*/  ULEA UR4, UR5, UR4, 0x18 ;  /* 0x0000000405047291 */ /* 0x002fcc000f8ec0ff */
[----:B------:R-:W-:Y:S01]  /*0130*/  LEA R5, R4, UR4, 0x2 ;  /* 0x0000000404057c11 */ /* 0x000fe2000f8e10ff */
[----:B------:R-:W-:Y:S01]  /*0140*/  IMAD R4, R8, 0x10, R10 ;  /* 0x0000001008047824 */ /* 0x000fe200078e020a */
[----:B------:R-:W-:-:S04]  /*0150*/  LEA R6, R6, UR4, 0x2 ;  /* 0x0000000406067c11 */ /* 0x000fc8000f8e10ff */
[----:B------:R-:W-:-:S05]  /*0160*/  LEA R9, R9, R4, 0xa ;  /* 0x0000000409097211 */ /* 0x000fca00078e50ff */
[----:B0-----:R-:W-:Y:S01]  /*0170*/  IMAD.WIDE R2, R9, 0x4, R2 ;  /* 0x0000000409027825 */ /* 0x001fe200078e0202 */
[----:B--2---:R-:W-:Y:S01]  /*0180*/  STS [R5], R0 ;  /* 0x0000000005007388 */ /* 0x004fe20000000800 */
[----:B------:R-:W-:Y:S06]  /*0190*/  BAR.SYNC.DEFER_BLOCKING 0x0 ;  /* 0x0000000000007b1d */ /* 0x000fec0000010000 */
[----:B------:R-:W0:Y:S04]  /*01a0*/  LDS R7, [R6] ;  /* 0x0000000006077984 */ /* 0x000e280000000800 */
[----:B0-----:R-:W-:Y:S01]  /*01b0*/  STG.E desc[UR6][R2.64], R7 ;  /* 0x0000000702007986 */ /* 0x001fe2000c101906 */
[----:B------:R-:W-:Y:S05]  /*01c0*/  EXIT ;  /* 0x000000000000794d */ /* 0x000fea0003800000 */
.L_x_0:
[----:B------:R-:W-:-:S00]  /*01d0*/  BRA `(.L_x_0) ;  /* 0xfffffffc00fc7947 */ /* 0x000fc0000383ffff */
[----:B------:R-:W-:-:S00]  /*01e0*/  NOP ;  /* 0x0000000000007918 */ /* 0x000fc00000000000 */
        /* <DEDUP_REMOVED lines=9> */
.L_x_1:


//--------------------- .nv.shared._Z16transpose_matrixPiS_ --------------------------
	.section	.nv.shared._Z16transpose_matrixPiS_,"aw",@nobits
	.sectionflags	@""
	.align	4
.nv.shared._Z16transpose_matrixPiS_:
	.zero		2048


//--------------------- .nv.shared.reserved.0     --------------------------
	.section	.nv.shared.reserved.0,"aw",@nobits
	.weak		__nv_reservedSMEM_offset_0_alias
	.size		__nv_reservedSMEM_offset_0_alias, 0, 64
	.other		__nv_reservedSMEM_offset_0_alias,@"STO_CUDA_RESERVED_SHARED STV_DEFAULT"
__nv_reservedSMEM_offset_0_alias:
	.zero		0
	.zero		64


//--------------------- .nv.constant0._Z16transpose_matrixPiS_ --------------------------
	.section	.nv.constant0._Z16transpose_matrixPiS_,"a",@progbits
	.sectionflags	@""
	.align	4
.nv.constant0._Z16transpose_matrixPiS_:
	.zero		912


//--------------------- SYMBOLS --------------------------

	.type		.nv.reservedSmem.offset0,@object
	.size		.nv.reservedSmem.offset0,0x4
	.type		.nv.reservedSmem.cap,@object
	.size		.nv.reservedSmem.cap,0x4
